//
// Generated by NVIDIA NVVM Compiler
//
// Compiler Build ID: CL-36424714
// Cuda compilation tools, release 13.0, V13.0.88
// Based on NVVM 20.0.0
//

.version 9.0
.target sm_100
.address_size 64

	// .globl	_Z7vec_addPiS_S_
.extern .func  (.param .b32 func_retval0) vprintf
(
	.param .b64 vprintf_param_0,
	.param .b64 vprintf_param_1
)
;
.global .align 1 .b8 $str[4] = {10, 37, 100};

.visible .entry _Z7vec_addPiS_S_(
	.param .u64 .ptr .align 1 _Z7vec_addPiS_S__param_0,
	.param .u64 .ptr .align 1 _Z7vec_addPiS_S__param_1,
	.param .u64 .ptr .align 1 _Z7vec_addPiS_S__param_2
)
{
	.reg .b32 	%r<8>;
	.reg .b64 	%rd<11>;

	ld.param.u64 	%rd1, [_Z7vec_addPiS_S__param_0];
	ld.param.u64 	%rd2, [_Z7vec_addPiS_S__param_1];
	ld.param.u64 	%rd3, [_Z7vec_addPiS_S__param_2];
	cvta.to.global.u64 	%rd4, %rd3;
	cvta.to.global.u64 	%rd5, %rd2;
	cvta.to.global.u64 	%rd6, %rd1;
	mov.u32 	%r1, %ctaid.x;
	mov.u32 	%r2, %ntid.x;
	mov.u32 	%r3, %tid.x;
	mad.lo.s32 	%r4, %r1, %r2, %r3;
	mul.wide.s32 	%rd7, %r4, 4;
	add.s64 	%rd8, %rd6, %rd7;
	ld.global.u32 	%r5, [%rd8];
	add.s64 	%rd9, %rd5, %rd7;
	ld.global.u32 	%r6, [%rd9];
	add.s32 	%r7, %r6, %r5;
	add.s64 	%rd10, %rd4, %rd7;
	st.global.u32 	[%rd10], %r7;
	ret;

}
	// .globl	_Z11vec_mat_mulPiS_S_
.visible .entry _Z11vec_mat_mulPiS_S_(
	.param .u64 .ptr .align 1 _Z11vec_mat_mulPiS_S__param_0,
	.param .u64 .ptr .align 1 _Z11vec_mat_mulPiS_S__param_1,
	.param .u64 .ptr .align 1 _Z11vec_mat_mulPiS_S__param_2
)
{
	.local .align 8 .b8 	__local_depot1[8];
	.reg .b64 	%SP;
	.reg .b64 	%SPL;
	.reg .b32 	%r<11>;
	.reg .b64 	%rd<13>;

	mov.u64 	%SPL, __local_depot1;
	cvta.local.u64 	%SP, %SPL;
	ld.param.u64 	%rd1, [_Z11vec_mat_mulPiS_S__param_0];
	ld.param.u64 	%rd2, [_Z11vec_mat_mulPiS_S__param_1];
	ld.param.u64 	%rd3, [_Z11vec_mat_mulPiS_S__param_2];
	cvta.to.global.u64 	%rd4, %rd3;
	add.u64 	%rd5, %SP, 0;
	add.u64 	%rd6, %SPL, 0;
	mov.u32 	%r1, %tid.x;
	st.local.u32 	[%rd6], %r1;
	mov.u64 	%rd7, $str;
	cvta.global.u64 	%rd8, %rd7;
	{ // callseq 0, 0
	.param .b64 param0;
	st.param.b64 	[param0], %rd8;
	.param .b64 param1;
	st.param.b64 	[param1], %rd5;
	.param .b32 retval0;
	call.uni (retval0), 
	vprintf, 
	(
	param0, 
	param1
	);
	ld.param.b32 	%r2, [retval0];
	} // callseq 0
	mul.wide.u32 	%rd9, %r1, 4;
	add.s64 	%rd10, %rd4, %rd9;
	mov.b32 	%r4, 0;
	st.global.u32 	[%rd10], %r4;
	cvta.to.global.u64 	%rd11, %rd2;
	cvta.to.global.u64 	%rd12, %rd1;
	ld.global.u32 	%r5, [%rd11];
	ld.global.u32 	%r6, [%rd12];
	mul.lo.s32 	%r7, %r6, %r5;
	st.global.u32 	[%rd10], %r7;
	ld.global.u32 	%r8, [%rd11+4];
	ld.global.u32 	%r9, [%rd12+12];
	mad.lo.s32 	%r10, %r9, %r8, %r7;
	st.global.u32 	[%rd10], %r10;
	ret;

}
	// .globl	_Z7mat_mulPiS_S_
.visible .entry _Z7mat_mulPiS_S_(
	.param .u64 .ptr .align 1 _Z7mat_mulPiS_S__param_0,
	.param .u64 .ptr .align 1 _Z7mat_mulPiS_S__param_1,
	.param .u64 .ptr .align 1 _Z7mat_mulPiS_S__param_2
)
{
	.reg .b32 	%r<12>;
	.reg .b64 	%rd<13>;

	ld.param.u64 	%rd1, [_Z7mat_mulPiS_S__param_0];
	ld.param.u64 	%rd2, [_Z7mat_mulPiS_S__param_1];
	ld.param.u64 	%rd3, [_Z7mat_mulPiS_S__param_2];
	cvta.to.global.u64 	%rd4, %rd3;
	mov.u32 	%r1, %tid.x;
	mov.u32 	%r2, %tid.y;
	shl.b32 	%r3, %r2, 1;
	add.s32 	%r4, %r3, %r1;
	mul.wide.u32 	%rd5, %r4, 4;
	add.s64 	%rd6, %rd4, %rd5;
	mov.b32 	%r5, 0;
	st.global.u32 	[%rd6], %r5;
	cvta.to.global.u64 	%rd7, %rd1;
	cvta.to.global.u64 	%rd8, %rd2;
	mul.wide.u32 	%rd9, %r3, 4;
	add.s64 	%rd10, %rd7, %rd9;
	ld.global.u32 	%r6, [%rd10];
	mul.wide.u32 	%rd11, %r1, 4;
	add.s64 	%rd12, %rd8, %rd11;
	ld.global.u32 	%r7, [%rd12];
	mul.lo.s32 	%r8, %r7, %r6;
	st.global.u32 	[%rd6], %r8;
	ld.global.u32 	%r9, [%rd10+4];
	ld.global.u32 	%r10, [%rd12+8];
	mad.lo.s32 	%r11, %r10, %r9, %r8;
	st.global.u32 	[%rd6], %r11;
	ret;

}


// ===== COMPILED SASS (sm_100) =====

	.target	sm_100

	.elftype	@"ET_EXEC"


//--------------------- .note.nv.tkinfo           --------------------------
	.section	.note.nv.tkinfo,"",@"SHT_NOTE"
	.sectionflags	@"SHF_NOTE_NV_TKINFO"
	.tkinfo
        /*0018*/ 	.word	0x00000002
        /*0030*/ 	.string	""
        /*0030*/ 	.string	"ptxas"
        /*0030*/ 	.string	"Cuda compilation tools, release 13.0, V13.0.88"
        /*0030*/ 	.string	"Build cuda_13.0.r13.0/compiler.36424714_0"
        /*0030*/ 	.string	"-arch sm_100 -m 64 "



//--------------------- .note.nv.cuinfo           --------------------------
	.section	.note.nv.cuinfo,"",@"SHT_NOTE"
	.sectionflags	@"SHF_NOTE_NV_CUINFO"
        /*0018*/ 	.short	0x0002
        /*001a*/ 	.short	0x0064
        /*001c*/ 	.short	0x0082
	.zero		2


//--------------------- .nv.info                  --------------------------
	.section	.nv.info,"",@"SHT_CUDA_INFO"
	.align	4


	//----- nvinfo : EIATTR_REGCOUNT
	.align		4
        /*0000*/ 	.byte	0x04, 0x2f
        /*0002*/ 	.short	(.L_2 - .L_1)
	.align		4
.L_1:
        /*0004*/ 	.word	index@(_Z7vec_addPiS_S_)
        /*0008*/ 	.word	0x0000000c


	//----- nvinfo : EIATTR_FRAME_SIZE
	.align		4
.L_2:
        /*000c*/ 	.byte	0x04, 0x11
        /*000e*/ 	.short	(.L_4 - .L_3)
	.align		4
.L_3:
        /*0010*/ 	.word	index@(_Z7vec_addPiS_S_)
        /*0014*/ 	.word	0x00000000


	//----- nvinfo : EIATTR_REGCOUNT
	.align		4
.L_4:
        /*0018*/ 	.byte	0x04, 0x2f
        /*001a*/ 	.short	(.L_6 - .L_5)
	.align		4
.L_5:
        /*001c*/ 	.word	index@(_Z11vec_mat_mulPiS_S_)
        /*0020*/ 	.word	0x00000018


	//----- nvinfo : EIATTR_FRAME_SIZE
	.align		4
.L_6:
        /*0024*/ 	.byte	0x04, 0x11
        /*0026*/ 	.short	(.L_8 - .L_7)
	.align		4
.L_7:
        /*0028*/ 	.word	index@(_Z11vec_mat_mulPiS_S_)
        /*002c*/ 	.word	0x00000008


	//----- nvinfo : EIATTR_REGCOUNT
	.align		4
.L_8:
        /*0030*/ 	.byte	0x04, 0x2f
        /*0032*/ 	.short	(.L_10 - .L_9)
	.align		4
.L_9:
        /*0034*/ 	.word	index@(_Z7mat_mulPiS_S_)
        /*0038*/ 	.word	0x0000000e


	//----- nvinfo : EIATTR_FRAME_SIZE
	.align		4
.L_10:
        /*003c*/ 	.byte	0x04, 0x11
        /*003e*/ 	.short	(.L_12 - .L_11)
	.align		4
.L_11:
        /*0040*/ 	.word	index@(_Z7mat_mulPiS_S_)
        /*0044*/ 	.word	0x00000000


	//----- nvinfo : EIATTR_MIN_STACK_SIZE
	.align		4
.L_12:
        /*0048*/ 	.byte	0x04, 0x12
        /*004a*/ 	.short	(.L_14 - .L_13)
	.align		4
.L_13:
        /*004c*/ 	.word	index@(_Z7mat_mulPiS_S_)
        /*0050*/ 	.word	0x00000000


	//----- nvinfo : EIATTR_MIN_STACK_SIZE
	.align		4
.L_14:
        /*0054*/ 	.byte	0x04, 0x12
        /*0056*/ 	.short	(.L_16 - .L_15)
	.align		4
.L_15:
        /*0058*/ 	.word	index@(_Z11vec_mat_mulPiS_S_)
        /*005c*/ 	.word	0x00000008


	//----- nvinfo : EIATTR_MIN_STACK_SIZE
	.align		4
.L_16:
        /*0060*/ 	.byte	0x04, 0x12
        /*0062*/ 	.short	(.L_18 - .L_17)
	.align		4
.L_17:
        /*0064*/ 	.word	index@(_Z7vec_addPiS_S_)
        /*0068*/ 	.word	0x00000000
.L_18:


//--------------------- .nv.compat                --------------------------
	.section	.nv.compat,"",@"SHT_CUDA_COMPAT_INFO"
	.align	4
        /*0000*/ 	.byte	0x02, 0x09, 0x00, 0x00, 0x02, 0x02, 0x01, 0x00, 0x02, 0x05, 0x05, 0x00, 0x03, 0x07, 0x01, 0x01
        /*0010*/ 	.byte	0x02, 0x03, 0x00, 0x00, 0x02, 0x06, 0x01, 0x00, 0x04, 0x0b, 0x08, 0x00, 0x09, 0x00, 0x00, 0x00
        /*0020*/ 	.byte	0x00, 0x00, 0x00, 0x00


//--------------------- .nv.info._Z7mat_mulPiS_S_ --------------------------
	.section	.nv.info._Z7mat_mulPiS_S_,"",@"SHT_CUDA_INFO"
	.sectionflags	@""
	.align	4


	//----- nvinfo : EIATTR_CUDA_API_VERSION
	.align		4
        /*0000*/ 	.byte	0x04, 0x37
        /*0002*/ 	.short	(.L_20 - .L_19)
.L_19:
        /*0004*/ 	.word	0x00000082


	//----- nvinfo : EIATTR_KPARAM_INFO
	.align		4
.L_20:
        /*0008*/ 	.byte	0x04, 0x17
        /*000a*/ 	.short	(.L_22 - .L_21)
.L_21:
        /*000c*/ 	.word	0x00000000
        /*0010*/ 	.short	0x0002
        /*0012*/ 	.short	0x0010
        /*0014*/ 	.byte	0x00, 0xf5, 0x21, 0x00


	//----- nvinfo : EIATTR_KPARAM_INFO
	.align		4
.L_22:
        /*0018*/ 	.byte	0x04, 0x17
        /*001a*/ 	.short	(.L_24 - .L_23)
.L_23:
        /*001c*/ 	.word	0x00000000
        /*0020*/ 	.short	0x0001
        /*0022*/ 	.short	0x0008
        /*0024*/ 	.byte	0x00, 0xf5, 0x21, 0x00


	//----- nvinfo : EIATTR_KPARAM_INFO
	.align		4
.L_24:
        /*0028*/ 	.byte	0x04, 0x17
        /*002a*/ 	.short	(.L_26 - .L_25)
.L_25:
        /*002c*/ 	.word	0x00000000
        /*0030*/ 	.short	0x0000
        /*0032*/ 	.short	0x0000
        /*0034*/ 	.byte	0x00, 0xf5, 0x21, 0x00


	//----- nvinfo : EIATTR_SPARSE_MMA_MASK
	.align		4
.L_26:
        /*0038*/ 	.byte	0x03, 0x50
        /*003a*/ 	.short	0x0000


	//----- nvinfo : EIATTR_MAXREG_COUNT
	.align		4
        /*003c*/ 	.byte	0x03, 0x1b
        /*003e*/ 	.short	0x00ff


	//----- nvinfo : EIATTR_MERCURY_ISA_VERSION
	.align		4
        /*0040*/ 	.byte	0x03, 0x5f
        /*0042*/ 	.short	0x0101


	//----- nvinfo : EIATTR_VRC_CTA_INIT_COUNT
	.align		4
        /*0044*/ 	.byte	0x02, 0x4a
	.zero		1
	.zero		1


	//----- nvinfo : EIATTR_EXIT_INSTR_OFFSETS
	.align		4
        /*0048*/ 	.byte	0x04, 0x1c
        /*004a*/ 	.short	(.L_28 - .L_27)


	//   ....[0]....
.L_27:
        /*004c*/ 	.word	0x00000150


	//----- nvinfo : EIATTR_CBANK_PARAM_SIZE
	.align		4
.L_28:
        /*0050*/ 	.byte	0x03, 0x19
        /*0052*/ 	.short	0x0018


	//----- nvinfo : EIATTR_PARAM_CBANK
	.align		4
        /*0054*/ 	.byte	0x04, 0x0a
        /*0056*/ 	.short	(.L_30 - .L_29)
	.align		4
.L_29:
        /*0058*/ 	.word	index@(.nv.constant0._Z7mat_mulPiS_S_)
        /*005c*/ 	.short	0x0380
        /*005e*/ 	.short	0x0018


	//----- nvinfo : EIATTR_SW_WAR
	.align		4
.L_30:
        /*0060*/ 	.byte	0x04, 0x36
        /*0062*/ 	.short	(.L_32 - .L_31)
.L_31:
        /*0064*/ 	.word	0x00000008
.L_32:


//--------------------- .nv.info._Z11vec_mat_mulPiS_S_ --------------------------
	.section	.nv.info._Z11vec_mat_mulPiS_S_,"",@"SHT_CUDA_INFO"
	.sectionflags	@""
	.align	4


	//----- nvinfo : EIATTR_CUDA_API_VERSION
	.align		4
        /*0000*/ 	.byte	0x04, 0x37
        /*0002*/ 	.short	(.L_34 - .L_33)
.L_33:
        /*0004*/ 	.word	0x00000082


	//----- nvinfo : EIATTR_KPARAM_INFO
	.align		4
.L_34:
        /*0008*/ 	.byte	0x04, 0x17
        /*000a*/ 	.short	(.L_36 - .L_35)
.L_35:
        /*000c*/ 	.word	0x00000000
        /*0010*/ 	.short	0x0002
        /*0012*/ 	.short	0x0010
        /*0014*/ 	.byte	0x00, 0xf5, 0x21, 0x00


	//----- nvinfo : EIATTR_KPARAM_INFO
	.align		4
.L_36:
        /*0018*/ 	.byte	0x04, 0x17
        /*001a*/ 	.short	(.L_38 - .L_37)
.L_37:
        /*001c*/ 	.word	0x00000000
        /*0020*/ 	.short	0x0001
        /*0022*/ 	.short	0x0008
        /*0024*/ 	.byte	0x00, 0xf5, 0x21, 0x00


	//----- nvinfo : EIATTR_KPARAM_INFO
	.align		4
.L_38:
        /*0028*/ 	.byte	0x04, 0x17
        /*002a*/ 	.short	(.L_40 - .L_39)
.L_39:
        /*002c*/ 	.word	0x00000000
        /*0030*/ 	.short	0x0000
        /*0032*/ 	.short	0x0000
        /*0034*/ 	.byte	0x00, 0xf5, 0x21, 0x00


	//----- nvinfo : EIATTR_SPARSE_MMA_MASK
	.align		4
.L_40:
        /*0038*/ 	.byte	0x03, 0x50
        /*003a*/ 	.short	0x0000


	//----- nvinfo : EIATTR_MAXREG_COUNT
	.align		4
        /*003c*/ 	.byte	0x03, 0x1b
        /*003e*/ 	.short	0x00ff


	//----- nvinfo : EIATTR_EXTERNS
	.align		4
        /*0040*/ 	.byte	0x04, 0x0f
        /*0042*/ 	.short	(.L_42 - .L_41)


	//   ....[0]....
	.align		4
.L_41:
        /*0044*/ 	.word	index@(vprintf)


	//----- nvinfo : EIATTR_MERCURY_ISA_VERSION
	.align		4
.L_42:
        /*0048*/ 	.byte	0x03, 0x5f
        /*004a*/ 	.short	0x0101


	//----- nvinfo : EIATTR_VRC_CTA_INIT_COUNT
	.align		4
        /*004c*/ 	.byte	0x02, 0x4a
	.zero		1
	.zero		1


	//----- nvinfo : EIATTR_SYSCALL_OFFSETS
	.align		4
        /*0050*/ 	.byte	0x04, 0x46
        /*0052*/ 	.short	(.L_44 - .L_43)


	//   ....[0]....
.L_43:
        /*0054*/ 	.word	0x000000f0


	//----- nvinfo : EIATTR_EXIT_INSTR_OFFSETS
	.align		4
.L_44:
        /*0058*/ 	.byte	0x04, 0x1c
        /*005a*/ 	.short	(.L_46 - .L_45)


	//   ....[0]....
.L_45:
        /*005c*/ 	.word	0x000001d0


	//----- nvinfo : EIATTR_CBANK_PARAM_SIZE
	.align		4
.L_46:
        /*0060*/ 	.byte	0x03, 0x19
        /*0062*/ 	.short	0x0018


	//----- nvinfo : EIATTR_PARAM_CBANK
	.align		4
        /*0064*/ 	.byte	0x04, 0x0a
        /*0066*/ 	.short	(.L_48 - .L_47)
	.align		4
.L_47:
        /*0068*/ 	.word	index@(.nv.constant0._Z11vec_mat_mulPiS_S_)
        /*006c*/ 	.short	0x0380
        /*006e*/ 	.short	0x0018


	//----- nvinfo : EIATTR_SW_WAR
	.align		4
.L_48:
        /*0070*/ 	.byte	0x04, 0x36
        /*0072*/ 	.short	(.L_50 - .L_49)
.L_49:
        /*0074*/ 	.word	0x00000008
.L_50:


//--------------------- .nv.info._Z7vec_addPiS_S_ --------------------------
	.section	.nv.info._Z7vec_addPiS_S_,"",@"SHT_CUDA_INFO"
	.sectionflags	@""
	.align	4


	//----- nvinfo : EIATTR_CUDA_API_VERSION
	.align		4
        /*0000*/ 	.byte	0x04, 0x37
        /*0002*/ 	.short	(.L_52 - .L_51)
.L_51:
        /*0004*/ 	.word	0x00000082


	//----- nvinfo : EIATTR_KPARAM_INFO
	.align		4
.L_52:
        /*0008*/ 	.byte	0x04, 0x17
        /*000a*/ 	.short	(.L_54 - .L_53)
.L_53:
        /*000c*/ 	.word	0x00000000
        /*0010*/ 	.short	0x0002
        /*0012*/ 	.short	0x0010
        /*0014*/ 	.byte	0x00, 0xf5, 0x21, 0x00


	//----- nvinfo : EIATTR_KPARAM_INFO
	.align		4
.L_54:
        /*0018*/ 	.byte	0x04, 0x17
        /*001a*/ 	.short	(.L_56 - .L_55)
.L_55:
        /*001c*/ 	.word	0x00000000
        /*0020*/ 	.short	0x0001
        /*0022*/ 	.short	0x0008
        /*0024*/ 	.byte	0x00, 0xf5, 0x21, 0x00


	//----- nvinfo : EIATTR_KPARAM_INFO
	.align		4
.L_56:
        /*0028*/ 	.byte	0x04, 0x17
        /*002a*/ 	.short	(.L_58 - .L_57)
.L_57:
        /*002c*/ 	.word	0x00000000
        /*0030*/ 	.short	0x0000
        /*0032*/ 	.short	0x0000
        /*0034*/ 	.byte	0x00, 0xf5, 0x21, 0x00


	//----- nvinfo : EIATTR_SPARSE_MMA_MASK
	.align		4
.L_58:
        /*0038*/ 	.byte	0x03, 0x50
        /*003a*/ 	.short	0x0000


	//----- nvinfo : EIATTR_MAXREG_COUNT
	.align		4
        /*003c*/ 	.byte	0x03, 0x1b
        /*003e*/ 	.short	0x00ff


	//----- nvinfo : EIATTR_MERCURY_ISA_VERSION
	.align		4
        /*0040*/ 	.byte	0x03, 0x5f
        /*0042*/ 	.short	0x0101


	//----- nvinfo : EIATTR_VRC_CTA_INIT_COUNT
	.align		4
        /*0044*/ 	.byte	0x02, 0x4a
	.zero		1
	.zero		1


	//----- nvinfo : EIATTR_EXIT_INSTR_OFFSETS
	.align		4
        /*0048*/ 	.byte	0x04, 0x1c
        /*004a*/ 	.short	(.L_60 - .L_59)


	//   ....[0]....
.L_59:
        /*004c*/ 	.word	0x00000100


	//----- nvinfo : EIATTR_CBANK_PARAM_SIZE
	.align		4
.L_60:
        /*0050*/ 	.byte	0x03, 0x19
        /*0052*/ 	.short	0x0018


	//----- nvinfo : EIATTR_PARAM_CBANK
	.align		4
        /*0054*/ 	.byte	0x04, 0x0a
        /*0056*/ 	.short	(.L_62 - .L_61)
	.align		4
.L_61:
        /*0058*/ 	.word	index@(.nv.constant0._Z7vec_addPiS_S_)
        /*005c*/ 	.short	0x0380
        /*005e*/ 	.short	0x0018


	//----- nvinfo : EIATTR_SW_WAR
	.align		4
.L_62:
        /*0060*/ 	.byte	0x04, 0x36
        /*0062*/ 	.short	(.L_64 - .L_63)
.L_63:
        /*0064*/ 	.word	0x00000008
.L_64:


//--------------------- .nv.callgraph             --------------------------
	.section	.nv.callgraph,"",@"SHT_CUDA_CALLGRAPH"
	.align	4
	.sectionentsize	8
	.align		4
        /*0000*/ 	.word	0x00000000
	.align		4
        /*0004*/ 	.word	0xffffffff
	.align		4
        /*0008*/ 	.word	index@(_Z11vec_mat_mulPiS_S_)
	.align		4
        /*000c*/ 	.word	index@(vprintf)
	.align		4
        /*0010*/ 	.word	0x00000000
	.align		4
        /*0014*/ 	.word	0xfffffffe
	.align		4
        /*0018*/ 	.word	0x00000000
	.align		4
        /*001c*/ 	.word	0xfffffffd
	.align		4
        /*0020*/ 	.word	0x00000000
	.align		4
        /*0024*/ 	.word	0xfffffffc


//--------------------- .nv.constant4             --------------------------
	.section	.nv.constant4,"a",@progbits
	.align	8
	.align		8
.nv.constant4:
        /*0000*/ 	.dword	$str
	.align		8
        /*0008*/ 	.dword	vprintf


//--------------------- .text._Z7mat_mulPiS_S_    --------------------------
	.section	.text._Z7mat_mulPiS_S_,"ax",@progbits
	.align	128
        .global         _Z7mat_mulPiS_S_
        .type           _Z7mat_mulPiS_S_,@function
        .size           _Z7mat_mulPiS_S_,(.L_x_4 - _Z7mat_mulPiS_S_)
        .other          _Z7mat_mulPiS_S_,@"STO_CUDA_ENTRY STV_DEFAULT"
_Z7mat_mulPiS_S_:
.text._Z7mat_mulPiS_S_:
[----:B------:R-:W-:Y:S01]  /*0000*/  LDC R1, c[0x0][0x37c] ;  /* 0x0000df00ff017b82 */ /* 0x000fe20000000800 */
[----:B------:R-:W0:Y:S07]  /*0010*/  S2R R9, SR_TID.Y ;  /* 0x0000000000097919 */ /* 0x000e2e0000002200 */
[----:B------:R-:W1:Y:S01]  /*0020*/  LDC.64 R2, c[0x0][0x390] ;  /* 0x0000e400ff027b82 */ /* 0x000e620000000a00 */
[----:B------:R-:W2:Y:S01]  /*0030*/  LDCU.64 UR4, c[0x0][0x358] ;  /* 0x00006b00ff0477ac */ /* 0x000ea20008000a00 */
[----:B------:R-:W3:Y:S06]  /*0040*/  S2R R0, SR_TID.X ;  /* 0x0000000000007919 */ /* 0x000eec0000002100 */
[----:B------:R-:W4:Y:S08]  /*0050*/  LDC.64 R4, c[0x0][0x380] ;  /* 0x0000e000ff047b82 */ /* 0x000f300000000a00 */
[----:B------:R-:W5:Y:S01]  /*0060*/  LDC.64 R6, c[0x0][0x388] ;  /* 0x0000e200ff067b82 */ /* 0x000f620000000a00 */
[----:B0-----:R-:W-:-:S04]  /*0070*/  SHF.L.U32 R9, R9, 0x1, RZ ;  /* 0x0000000109097819 */ /* 0x001fc800000006ff */
[C---:B---3--:R-:W-:Y:S01]  /*0080*/  IADD3 R11, PT, PT, R9.reuse, R0, RZ ;  /* 0x00000000090b7210 */ /* 0x048fe20007ffe0ff */
[----:B----4-:R-:W-:-:S04]  /*0090*/  IMAD.WIDE.U32 R4, R9, 0x4, R4 ;  /* 0x0000000409047825 */ /* 0x010fc800078e0004 */
[----:B-1----:R-:W-:-:S04]  /*00a0*/  IMAD.WIDE.U32 R2, R11, 0x4, R2 ;  /* 0x000000040b027825 */ /* 0x002fc800078e0002 */
[----:B-----5:R-:W-:Y:S01]  /*00b0*/  IMAD.WIDE.U32 R6, R0, 0x4, R6 ;  /* 0x0000000400067825 */ /* 0x020fe200078e0006 */
[----:B--2---:R-:W-:Y:S04]  /*00c0*/  STG.E desc[UR4][R2.64], RZ ;  /* 0x000000ff02007986 */ /* 0x004fe8000c101904 */
[----:B------:R-:W2:Y:S04]  /*00d0*/  LDG.E R0, desc[UR4][R4.64] ;  /* 0x0000000404007981 */ /* 0x000ea8000c1e1900 */
[----:B------:R-:W2:Y:S02]  /*00e0*/  LDG.E R9, desc[UR4][R6.64] ;  /* 0x0000000406097981 */ /* 0x000ea4000c1e1900 */
[----:B--2---:R-:W-:-:S05]  /*00f0*/  IMAD R9, R0, R9, RZ ;  /* 0x0000000900097224 */ /* 0x004fca00078e02ff */
[----:B------:R-:W-:Y:S04]  /*0100*/  STG.E desc[UR4][R2.64], R9 ;  /* 0x0000000902007986 */ /* 0x000fe8000c101904 */
[----:B------:R-:W2:Y:S04]  /*0110*/  LDG.E R0, desc[UR4][R4.64+0x4] ;  /* 0x0000040404007981 */ /* 0x000ea8000c1e1900 */
[----:B------:R-:W2:Y:S02]  /*0120*/  LDG.E R8, desc[UR4][R6.64+0x8] ;  /* 0x0000080406087981 */ /* 0x000ea4000c1e1900 */
[----:B--2---:R-:W-:-:S05]  /*0130*/  IMAD R11, R0, R8, R9 ;  /* 0x00000008000b7224 */ /* 0x004fca00078e0209 */
[----:B------:R-:W-:Y:S01]  /*0140*/  STG.E desc[UR4][R2.64], R11 ;  /* 0x0000000b02007986 */ /* 0x000fe2000c101904 */
[----:B------:R-:W-:Y:S05]  /*0150*/  EXIT ;  /* 0x000000000000794d */ /* 0x000fea0003800000 */
.L_x_0:
[----:B------:R-:W-:-:S00]  /*0160*/  BRA `(.L_x_0) ;  /* 0xfffffffc00fc7947 */ /* 0x000fc0000383ffff */
[----:B------:R-:W-:-:S00]  /*0170*/  NOP ;  /* 0x0000000000007918 */ /* 0x000fc00000000000 */
        /* <DEDUP_REMOVED lines=8> */
.L_x_4:


//--------------------- .text._Z11vec_mat_mulPiS_S_ --------------------------
	.section	.text._Z11vec_mat_mulPiS_S_,"ax",@progbits
	.align	128
        .global         _Z11vec_mat_mulPiS_S_
        .type           _Z11vec_mat_mulPiS_S_,@function
        .size           _Z11vec_mat_mulPiS_S_,(.L_x_5 - _Z11vec_mat_mulPiS_S_)
        .other          _Z11vec_mat_mulPiS_S_,@"STO_CUDA_ENTRY STV_DEFAULT"
_Z11vec_mat_mulPiS_S_:
.text._Z11vec_mat_mulPiS_S_:
[----:B------:R-:W0:Y:S01]  /*0000*/  LDC R1, c[0x0][0x37c] ;  /* 0x0000df00ff017b82 */ /* 0x000e220000000800 */
[----:B------:R-:W1:Y:S01]  /*0010*/  S2R R16, SR_TID.X ;  /* 0x0000000000107919 */ /* 0x000e620000002100 */
[----:B0-----:R-:W-:Y:S01]  /*0020*/  VIADD R1, R1, 0xfffffff8 ;  /* 0xfffffff801017836 */ /* 0x001fe20000000000 */
[----:B------:R-:W-:Y:S01]  /*0030*/  MOV R0, 0x8 ;  /* 0x0000000800007802 */ /* 0x000fe20000000f00 */
[----:B------:R-:W0:Y:S04]  /*0040*/  LDCU UR4, c[0x0][0x2f8] ;  /* 0x00005f00ff0477ac */ /* 0x000e280008000800 */
[----:B------:R2:W3:Y:S01]  /*0050*/  LDC.64 R2, c[0x4][R0] ;  /* 0x0100000000027b82 */ /* 0x0004e20000000a00 */
[----:B------:R-:W4:Y:S01]  /*0060*/  LDCU.64 UR6, c[0x4][URZ] ;  /* 0x01000000ff0677ac */ /* 0x000f220008000a00 */
[----:B------:R-:W5:Y:S01]  /*0070*/  LDCU UR5, c[0x0][0x2fc] ;  /* 0x00005f80ff0577ac */ /* 0x000f620008000800 */
[----:B------:R-:W1:Y:S01]  /*0080*/  LDCU.64 UR36, c[0x0][0x358] ;  /* 0x00006b00ff2477ac */ /* 0x000e620008000a00 */
[----:B0-----:R-:W-:Y:S01]  /*0090*/  IADD3 R6, P0, PT, R1, UR4, RZ ;  /* 0x0000000401067c10 */ /* 0x001fe2000ff1e0ff */
[----:B----4-:R-:W-:Y:S01]  /*00a0*/  IMAD.U32 R4, RZ, RZ, UR6 ;  /* 0x00000006ff047e24 */ /* 0x010fe2000f8e00ff */
[----:B------:R-:W-:-:S02]  /*00b0*/  MOV R5, UR7 ;  /* 0x0000000700057c02 */ /* 0x000fc40008000f00 */
[----:B-----5:R-:W-:Y:S01]  /*00c0*/  IADD3.X R7, PT, PT, RZ, UR5, RZ, P0, !PT ;  /* 0x00000005ff077c10 */ /* 0x020fe200087fe4ff */
[----:B-1----:R2:W-:Y:S08]  /*00d0*/  STL [R1], R16 ;  /* 0x0000001001007387 */ /* 0x0025f00000100800 */
[----:B------:R-:W-:-:S07]  /*00e0*/  LEPC R20, `(.L_x_1) ;  /* 0x000000001014794e */ /* 0x000fce0000000000 */
[----:B--23--:R-:W-:Y:S05]  /*00f0*/  CALL.ABS.NOINC R2 ;  /* 0x0000000002007343 */ /* 0x00cfea0003c00000 */
.L_x_1:
[----:B------:R-:W0:Y:S08]  /*0100*/  LDC.64 R6, c[0x0][0x390] ;  /* 0x0000e400ff067b82 */ /* 0x000e300000000a00 */
[----:B------:R-:W1:Y:S08]  /*0110*/  LDC.64 R2, c[0x0][0x388] ;  /* 0x0000e200ff027b82 */ /* 0x000e700000000a00 */
[----:B------:R-:W2:Y:S01]  /*0120*/  LDC.64 R4, c[0x0][0x380] ;  /* 0x0000e000ff047b82 */ /* 0x000ea20000000a00 */
[----:B0-----:R-:W-:-:S05]  /*0130*/  IMAD.WIDE.U32 R16, R16, 0x4, R6 ;  /* 0x0000000410107825 */ /* 0x001fca00078e0006 */
[----:B------:R-:W-:Y:S04]  /*0140*/  STG.E desc[UR36][R16.64], RZ ;  /* 0x000000ff10007986 */ /* 0x000fe8000c101924 */
[----:B-1----:R-:W3:Y:S04]  /*0150*/  LDG.E R0, desc[UR36][R2.64] ;  /* 0x0000002402007981 */ /* 0x002ee8000c1e1900 */
[----:B--2---:R-:W3:Y:S02]  /*0160*/  LDG.E R7, desc[UR36][R4.64] ;  /* 0x0000002404077981 */ /* 0x004ee4000c1e1900 */
[----:B---3--:R-:W-:-:S05]  /*0170*/  IMAD R7, R0, R7, RZ ;  /* 0x0000000700077224 */ /* 0x008fca00078e02ff */
[----:B------:R-:W-:Y:S04]  /*0180*/  STG.E desc[UR36][R16.64], R7 ;  /* 0x0000000710007986 */ /* 0x000fe8000c101924 */
[----:B------:R-:W2:Y:S04]  /*0190*/  LDG.E R0, desc[UR36][R2.64+0x4] ;  /* 0x0000042402007981 */ /* 0x000ea8000c1e1900 */
[----:B------:R-:W2:Y:S02]  /*01a0*/  LDG.E R6, desc[UR36][R4.64+0xc] ;  /* 0x00000c2404067981 */ /* 0x000ea4000c1e1900 */
[----:B--2---:R-:W-:-:S05]  /*01b0*/  IMAD R9, R0, R6, R7 ;  /* 0x0000000600097224 */ /* 0x004fca00078e0207 */
[----:B------:R-:W-:Y:S01]  /*01c0*/  STG.E desc[UR36][R16.64], R9 ;  /* 0x0000000910007986 */ /* 0x000fe2000c101924 */
[----:B------:R-:W-:Y:S05]  /*01d0*/  EXIT ;  /* 0x000000000000794d */ /* 0x000fea0003800000 */
.L_x_2:
        /* <DEDUP_REMOVED lines=10> */
.L_x_5:


//--------------------- .text._Z7vec_addPiS_S_    --------------------------
	.section	.text._Z7vec_addPiS_S_,"ax",@progbits
	.align	128
        .global         _Z7vec_addPiS_S_
        .type           _Z7vec_addPiS_S_,@function
        .size           _Z7vec_addPiS_S_,(.L_x_6 - _Z7vec_addPiS_S_)
        .other          _Z7vec_addPiS_S_,@"STO_CUDA_ENTRY STV_DEFAULT"
_Z7vec_addPiS_S_:
.text._Z7vec_addPiS_S_:
[----:B------:R-:W-:Y:S01]  /*0000*/  LDC R1, c[0x0][0x37c] ;  /* 0x0000df00ff017b82 */ /* 0x000fe20000000800 */
[----:B------:R-:W0:Y:S07]  /*0010*/  S2R R0, SR_TID.X ;  /* 0x0000000000007919 */ /* 0x000e2e0000002100 */
[----:B------:R-:W0:Y:S01]  /*0020*/  S2UR UR6, SR_CTAID.X ;  /* 0x00000000000679c3 */ /* 0x000e220000002500 */
[----:B------:R-:W1:Y:S07]  /*0030*/  LDCU.64 UR4, c[0x0][0x358] ;  /* 0x00006b00ff0477ac */ /* 0x000e6e0008000a00 */
[----:B------:R-:W0:Y:S08]  /*0040*/  LDC R9, c[0x0][0x360] ;  /* 0x0000d800ff097b82 */ /* 0x000e300000000800 */
[----:B------:R-:W2:Y:S08]  /*0050*/  LDC.64 R2, c[0x0][0x380] ;  /* 0x0000e000ff027b82 */ /* 0x000eb00000000a00 */
[----:B------:R-:W3:Y:S01]  /*0060*/  LDC.64 R4, c[0x0][0x388] ;  /* 0x0000e200ff047b82 */ /* 0x000ee20000000a00 */
[----:B0-----:R-:W-:-:S07]  /*0070*/  IMAD R9, R9, UR6, R0 ;  /* 0x0000000609097c24 */ /* 0x001fce000f8e0200 */
[----:B------:R-:W0:Y:S01]  /*0080*/  LDC.64 R6, c[0x0][0x390] ;  /* 0x0000e400ff067b82 */ /* 0x000e220000000a00 */
[----:B--2---:R-:W-:-:S06]  /*0090*/  IMAD.WIDE R2, R9, 0x4, R2 ;  /* 0x0000000409027825 */ /* 0x004fcc00078e0202 */
[----:B-1----:R-:W2:Y:S01]  /*00a0*/  LDG.E R2, desc[UR4][R2.64] ;  /* 0x0000000402027981 */ /* 0x002ea2000c1e1900 */
[----:B---3--:R-:W-:-:S06]  /*00b0*/  IMAD.WIDE R4, R9, 0x4, R4 ;  /* 0x0000000409047825 */ /* 0x008fcc00078e0204 */
[----:B------:R-:W2:Y:S01]  /*00c0*/  LDG.E R5, desc[UR4][R4.64] ;  /* 0x0000000404057981 */ /* 0x000ea2000c1e1900 */
[----:B0-----:R-:W-:Y:S01]  /*00d0*/  IMAD.WIDE R6, R9, 0x4, R6 ;  /* 0x0000000409067825 */ /* 0x001fe200078e0206 */
[----:B--2---:R-:W-:-:S05]  /*00e0*/  IADD3 R9, PT, PT, R2, R5, RZ ;  /* 0x0000000502097210 */ /* 0x004fca0007ffe0ff */
[----:B------:R-:W-:Y:S01]  /*00f0*/  STG.E desc[UR4][R6.64], R9 ;  /* 0x0000000906007986 */ /* 0x000fe2000c101904 */
[----:B------:R-:W-:Y:S05]  /*0100*/  EXIT ;  /* 0x000000000000794d */ /* 0x000fea0003800000 */
.L_x_3:
        /* <DEDUP_REMOVED lines=15> */
.L_x_6:


//--------------------- .nv.global.init           --------------------------
	.section	.nv.global.init,"aw",@progbits
.nv.global.init:
	.type		$str,@object
	.size		$str,(.L_0 - $str)
$str:
        /*0000*/ 	.byte	0x0a, 0x25, 0x64, 0x00
.L_0:


//--------------------- .nv.shared.reserved.0     --------------------------
	.section	.nv.shared.reserved.0,"aw",@nobits
	.weak		__nv_reservedSMEM_offset_0_alias
	.size		__nv_reservedSMEM_offset_0_alias, 0, 64
	.other		__nv_reservedSMEM_offset_0_alias,@"STO_CUDA_RESERVED_SHARED STV_DEFAULT"
__nv_reservedSMEM_offset_0_alias:
	.zero		0
	.zero		64


//--------------------- .nv.constant0._Z7mat_mulPiS_S_ --------------------------
	.section	.nv.constant0._Z7mat_mulPiS_S_,"a",@progbits
	.sectionflags	@""
	.align	4
.nv.constant0._Z7mat_mulPiS_S_:
	.zero		920


//--------------------- .nv.constant0._Z11vec_mat_mulPiS_S_ --------------------------
	.section	.nv.constant0._Z11vec_mat_mulPiS_S_,"a",@progbits
	.sectionflags	@""
	.align	4
.nv.constant0._Z11vec_mat_mulPiS_S_:
	.zero		920


//--------------------- .nv.constant0._Z7vec_addPiS_S_ --------------------------
	.section	.nv.constant0._Z7vec_addPiS_S_,"a",@progbits
	.sectionflags	@""
	.align	4
.nv.constant0._Z7vec_addPiS_S_:
	.zero		920


//--------------------- SYMBOLS --------------------------

	.type		.nv.reservedSmem.offset0,@object
	.size		.nv.reservedSmem.offset0,0x4
	.type		vprintf,@function
